	.headerflags	@"EF_CUDA_TEXMODE_UNIFIED EF_CUDA_64BIT_ADDRESS EF_CUDA_SM86 EF_CUDA_VIRTUAL_SM(EF_CUDA_SM86)"
	.elftype	@"ET_EXEC"


//--------------------- .nv.info                  --------------------------
	.section	.nv.info,"",@"SHT_CUDA_INFO"
	.align	4


	//----- nvinfo : EIATTR_REGCOUNT
	.align		4
        /*0000*/ 	.byte	0x04, 0x2f
        /*0002*/ 	.short	(.L_1 - .L_0)
	.align		4
.L_0:
        /*0004*/ 	.word	index@(triton_mm)
        /*0008*/ 	.word	0x00000038


	//----- nvinfo : EIATTR_MIN_STACK_SIZE
	.align		4
.L_1:
        /*000c*/ 	.byte	0x04, 0x12
        /*000e*/ 	.short	(.L_3 - .L_2)
	.align		4
.L_2:
        /*0010*/ 	.word	index@(triton_mm)
        /*0014*/ 	.word	0x00000000


	//----- nvinfo : EIATTR_FRAME_SIZE
	.align		4
.L_3:
        /*0018*/ 	.byte	0x04, 0x11
        /*001a*/ 	.short	(.L_5 - .L_4)
	.align		4
.L_4:
        /*001c*/ 	.word	index@(triton_mm)
        /*0020*/ 	.word	0x00000000


	//----- nvinfo : EIATTR_MIN_STACK_SIZE
	.align		4
.L_5:
        /*0024*/ 	.byte	0x04, 0x12
        /*0026*/ 	.short	(.L_7 - .L_6)
	.align		4
.L_6:
        /*0028*/ 	.word	index@(triton_mm)
        /*002c*/ 	.word	0x00000000
.L_7:


//--------------------- .nv.info.triton_mm        --------------------------
	.section	.nv.info.triton_mm,"",@"SHT_CUDA_INFO"
	.sectionflags	@""
	.align	4


	//----- nvinfo : EIATTR_CUDA_API_VERSION
	.align		4
        /*0000*/ 	.byte	0x04, 0x37
        /*0002*/ 	.short	(.L_9 - .L_8)
.L_8:
        /*0004*/ 	.word	0x0000007c


	//----- nvinfo : EIATTR_SW2861232_WAR
	.align		4
.L_9:
        /*0008*/ 	.byte	0x01, 0x35
	.zero		2


	//----- nvinfo : EIATTR_PARAM_CBANK
	.align		4
        /*000c*/ 	.byte	0x04, 0x0a
        /*000e*/ 	.short	(.L_11 - .L_10)
	.align		4
.L_10:
        /*0010*/ 	.word	index@(.nv.constant0.triton_mm)
        /*0014*/ 	.short	0x0160
        /*0016*/ 	.short	0x0020


	//----- nvinfo : EIATTR_CBANK_PARAM_SIZE
	.align		4
.L_11:
        /*0018*/ 	.byte	0x03, 0x19
        /*001a*/ 	.short	0x0020


	//----- nvinfo : EIATTR_KPARAM_INFO
	.align		4
        /*001c*/ 	.byte	0x04, 0x17
        /*001e*/ 	.short	(.L_13 - .L_12)
.L_12:
        /*0020*/ 	.word	0x00000000
        /*0024*/ 	.short	0x0003
        /*0026*/ 	.short	0x0018
        /*0028*/ 	.byte	0x00, 0xf4, 0x21, 0x00


	//----- nvinfo : EIATTR_KPARAM_INFO
	.align		4
.L_13:
        /*002c*/ 	.byte	0x04, 0x17
        /*002e*/ 	.short	(.L_15 - .L_14)
.L_14:
        /*0030*/ 	.word	0x00000000
        /*0034*/ 	.short	0x0002
        /*0036*/ 	.short	0x0010
        /*0038*/ 	.byte	0x00, 0xf4, 0x21, 0x00


	//----- nvinfo : EIATTR_KPARAM_INFO
	.align		4
.L_15:
        /*003c*/ 	.byte	0x04, 0x17
        /*003e*/ 	.short	(.L_17 - .L_16)
.L_16:
        /*0040*/ 	.word	0x00000000
        /*0044*/ 	.short	0x0001
        /*0046*/ 	.short	0x0008
        /*0048*/ 	.byte	0x00, 0xf4, 0x21, 0x00


	//----- nvinfo : EIATTR_KPARAM_INFO
	.align		4
.L_17:
        /*004c*/ 	.byte	0x04, 0x17
        /*004e*/ 	.short	(.L_19 - .L_18)
.L_18:
        /*0050*/ 	.word	0x00000000
        /*0054*/ 	.short	0x0000
        /*0056*/ 	.short	0x0000
        /*0058*/ 	.byte	0x00, 0xf4, 0x21, 0x00


	//----- nvinfo : EIATTR_MAXREG_COUNT
	.align		4
.L_19:
        /*005c*/ 	.byte	0x03, 0x1b
        /*005e*/ 	.short	0x00ff


	//----- nvinfo : EIATTR_EXIT_INSTR_OFFSETS
	.align		4
        /*0060*/ 	.byte	0x04, 0x1c
        /*0062*/ 	.short	(.L_21 - .L_20)


	//   ....[0]....
.L_20:
        /*0064*/ 	.word	0x00005310


	//   ....[1]....
        /*0068*/ 	.word	0x00005360


	//----- nvinfo : EIATTR_REQNTID
	.align		4
.L_21:
        /*006c*/ 	.byte	0x04, 0x10
        /*006e*/ 	.short	(.L_23 - .L_22)
.L_22:
        /*0070*/ 	.word	0x00000100
        /*0074*/ 	.word	0x00000001
        /*0078*/ 	.word	0x00000001
.L_23:


//--------------------- .nv.callgraph             --------------------------
	.section	.nv.callgraph,"",@"SHT_CUDA_CALLGRAPH"
	.align	4
	.sectionentsize	8
	.align		4
        /*0000*/ 	.word	0x00000000
	.align		4
        /*0004*/ 	.word	0xffffffff
	.align		4
        /*0008*/ 	.word	0x00000000
	.align		4
        /*000c*/ 	.word	0xfffffffe
	.align		4
        /*0010*/ 	.word	0x00000000
	.align		4
        /*0014*/ 	.word	0xfffffffd
	.align		4
        /*0018*/ 	.word	0x00000000
	.align		4
        /*001c*/ 	.word	0xfffffffc


//--------------------- .nv.rel.action            --------------------------
	.section	.nv.rel.action,"",@"SHT_CUDA_RELOCINFO"
	.align	8
	.sectionentsize	8
        /*0000*/ 	.byte	0x73, 0x00, 0x00, 0x00, 0x00, 0x00, 0x00, 0x00, 0x00, 0x00, 0x00, 0x11, 0x25, 0x00, 0x05, 0x36


//--------------------- .nv.constant0.triton_mm   --------------------------
	.section	.nv.constant0.triton_mm,"a",@progbits
	.sectionflags	@""
	.align	4
.nv.constant0.triton_mm:
	.zero		384


//--------------------- .text.triton_mm           --------------------------
	.section	.text.triton_mm,"ax",@progbits
	.sectionflags	@"SHF_BARRIERS=1"
	.sectioninfo	@"SHI_REGISTERS=56"
	.align	128
        .global         triton_mm
        .type           triton_mm,@function
        .size           triton_mm,(.L_x_1 - triton_mm)
        .other          triton_mm,@"STO_CUDA_ENTRY STV_DEFAULT"
triton_mm:
.text.triton_mm:
[----:B------:R-:W-:Y:S02]  /*0000*/  IMAD.MOV.U32 R1, RZ, RZ, c[0x0][0x28] ;  /* 0x00000a00ff017624 */ /* 0x000fe400078e00ff */
[----:B------:R-:W1:Y:S01]  /*0010*/  S2R R9, SR_CTAID.X ;  /* 0x0000000000097919 */ /* 0x000e620000002500 */
[----:B------:R-:W-:Y:S01]  /*0020*/  IMAD.MOV.U32 R5, RZ, RZ, 0x8 ;  /* 0x00000008ff057424 */ /* 0x000fe200078e00ff */
[----:B------:R-:W-:Y:S01]  /*0030*/  ULDC.64 UR4, c[0x0][0x118] ;  /* 0x0000460000047ab9 */ /* 0x000fe20000000a00 */
[----:B-1----:R-:W-:Y:S01]  /*0040*/  IMAD.HI R0, R9, 0x2aaaaaab, RZ ;  /* 0x2aaaaaab09007827 */ /* 0x002fe200078e02ff */
[----:B------:R-:W-:-:S04]  /*0050*/  IABS R6, R9 ;  /* 0x0000000900067213 */ /* 0x000fc80000000000 */
[----:B------:R-:W-:-:S04]  /*0060*/  SHF.R.U32.HI R3, RZ, 0x1f, R0 ;  /* 0x0000001fff037819 */ /* 0x000fc80000011600 */
[----:B------:R-:W-:-:S05]  /*0070*/  LEA.HI.SX32 R0, R0, R3, 0x18 ;  /* 0x0000000300007211 */ /* 0x000fca00078fc2ff */
[C---:B------:R-:W-:Y:S02]  /*0080*/  IMAD R2, R0.reuse, -0x8, R5 ;  /* 0xfffffff800027824 */ /* 0x040fe400078e0205 */
[----:B------:R-:W-:-:S03]  /*0090*/  IMAD R7, R0, -0x600, R9 ;  /* 0xfffffa0000077824 */ /* 0x000fc600078e0209 */
[----:B------:R-:W-:-:S04]  /*00a0*/  IMNMX R4, R2, 0x8, PT ;  /* 0x0000000802047817 */ /* 0x000fc80003800200 */
[-C--:B------:R-:W-:Y:S02]  /*00b0*/  IABS R8, R4.reuse ;  /* 0x0000000400087213 */ /* 0x080fe40000000000 */
[----:B------:R-:W-:Y:S02]  /*00c0*/  IABS R10, R4 ;  /* 0x00000004000a7213 */ /* 0x000fe40000000000 */
[----:B------:R-:W1:Y:S08]  /*00d0*/  I2F.RP R5, R8 ;  /* 0x0000000800057306 */ /* 0x000e700000209400 */
[----:B-1----:R-:W1:Y:S02]  /*00e0*/  MUFU.RCP R5, R5 ;  /* 0x0000000500057308 */ /* 0x002e640000001000 */
[----:B-1----:R-:W-:-:S02]  /*00f0*/  IADD3 R2, R5, 0xffffffe, RZ ;  /* 0x0ffffffe05027810 */ /* 0x002fc40007ffe0ff */
[----:B------:R-:W-:-:S04]  /*0100*/  IABS R5, R7 ;  /* 0x0000000700057213 */ /* 0x000fc80000000000 */
[----:B------:R1:W2:Y:S01]  /*0110*/  F2I.FTZ.U32.TRUNC.NTZ R3, R2 ;  /* 0x0000000200037305 */ /* 0x0002a2000021f000 */
[----:B------:R-:W-:-:S04]  /*0120*/  LOP3.LUT R7, R7, R4, RZ, 0x3c, !PT ;  /* 0x0000000407077212 */ /* 0x000fc800078e3cff */
[----:B------:R-:W-:Y:S01]  /*0130*/  ISETP.GE.AND P2, PT, R7, RZ, PT ;  /* 0x000000ff0700720c */ /* 0x000fe20003f46270 */
[----:B-1----:R-:W-:Y:S02]  /*0140*/  IMAD.MOV.U32 R2, RZ, RZ, RZ ;  /* 0x000000ffff027224 */ /* 0x002fe400078e00ff */
[----:B--2---:R-:W-:-:S04]  /*0150*/  IMAD.MOV R11, RZ, RZ, -R3 ;  /* 0x000000ffff0b7224 */ /* 0x004fc800078e0a03 */
[----:B------:R-:W-:-:S04]  /*0160*/  IMAD R11, R11, R8, RZ ;  /* 0x000000080b0b7224 */ /* 0x000fc800078e02ff */
[----:B------:R-:W-:-:S04]  /*0170*/  IMAD.HI.U32 R3, R3, R11, R2 ;  /* 0x0000000b03037227 */ /* 0x000fc800078e0002 */
[----:B------:R-:W-:Y:S02]  /*0180*/  IMAD.MOV R11, RZ, RZ, -R10 ;  /* 0x000000ffff0b7224 */ /* 0x000fe400078e0a0a */
[----:B------:R-:W-:Y:S02]  /*0190*/  IMAD.MOV.U32 R10, RZ, RZ, R5 ;  /* 0x000000ffff0a7224 */ /* 0x000fe400078e0005 */
[----:B------:R-:W-:-:S04]  /*01a0*/  IMAD.HI.U32 R2, R3, R6, RZ ;  /* 0x0000000603027227 */ /* 0x000fc800078e00ff */
[----:B------:R-:W-:-:S04]  /*01b0*/  IMAD.HI.U32 R5, R3, R10, RZ ;  /* 0x0000000a03057227 */ /* 0x000fc800078e00ff */
[-C--:B------:R-:W-:Y:S02]  /*01c0*/  IMAD R3, R2, R11.reuse, R6 ;  /* 0x0000000b02037224 */ /* 0x080fe400078e0206 */
[----:B------:R-:W-:Y:S01]  /*01d0*/  IMAD R6, R5, R11, R10 ;  /* 0x0000000b05067224 */ /* 0x000fe200078e020a */
[----:B------:R-:W1:Y:S02]  /*01e0*/  S2R R2, SR_TID.X ;  /* 0x0000000000027919 */ /* 0x000e640000002100 */
[C---:B------:R-:W-:Y:S02]  /*01f0*/  ISETP.GT.U32.AND P1, PT, R8.reuse, R3, PT ;  /* 0x000000030800720c */ /* 0x040fe40003f24070 */
[----:B------:R-:W-:-:S11]  /*0200*/  ISETP.GT.U32.AND P0, PT, R8, R6, PT ;  /* 0x000000060800720c */ /* 0x000fd60003f04070 */
[--C-:B------:R-:W-:Y:S01]  /*0210*/  @!P1 IMAD.IADD R3, R3, 0x1, -R8.reuse ;  /* 0x0000000103039824 */ /* 0x100fe200078e0a08 */
[----:B------:R-:W-:Y:S01]  /*0220*/  ISETP.GE.AND P1, PT, R9, RZ, PT ;  /* 0x000000ff0900720c */ /* 0x000fe20003f26270 */
[----:B------:R-:W-:Y:S01]  /*0230*/  @!P0 IMAD.IADD R6, R6, 0x1, -R8 ;  /* 0x0000000106068824 */ /* 0x000fe200078e0a08 */
[----:B------:R-:W-:Y:S02]  /*0240*/  @!P0 IADD3 R5, R5, 0x1, RZ ;  /* 0x0000000105058810 */ /* 0x000fe40007ffe0ff */
[----:B------:R-:W-:Y:S02]  /*0250*/  ISETP.GT.U32.AND P4, PT, R8, R3, PT ;  /* 0x000000030800720c */ /* 0x000fe40003f84070 */
[----:B------:R-:W-:Y:S02]  /*0260*/  ISETP.GE.U32.AND P3, PT, R6, R8, PT ;  /* 0x000000080600720c */ /* 0x000fe40003f66070 */
[----:B------:R-:W-:Y:S02]  /*0270*/  ISETP.NE.AND P0, PT, R4, RZ, PT ;  /* 0x000000ff0400720c */ /* 0x000fe40003f05270 */
[----:B------:R-:W-:-:S02]  /*0280*/  LOP3.LUT R4, RZ, R4, RZ, 0x33, !PT ;  /* 0x00000004ff047212 */ /* 0x000fc400078e33ff */
[----:B-1----:R-:W-:Y:S02]  /*0290*/  SHF.R.U32.HI R6, RZ, 0x2, R2 ;  /* 0x00000002ff067819 */ /* 0x002fe40000011602 */
[----:B------:R-:W-:Y:S02]  /*02a0*/  LOP3.LUT R11, R2, 0xf, RZ, 0xc0, !PT ;  /* 0x0000000f020b7812 */ /* 0x000fe400078ec0ff */
[----:B------:R-:W-:Y:S01]  /*02b0*/  SGXT.U32 R6, R6, 0x6 ;  /* 0x000000060606781a */ /* 0x000fe20000000000 */
[----:B------:R-:W-:Y:S02]  /*02c0*/  @!P4 IMAD.IADD R3, R3, 0x1, -R8 ;  /* 0x000000010303c824 */ /* 0x000fe400078e0a08 */
[----:B------:R-:W-:Y:S02]  /*02d0*/  @P3 IADD3 R5, R5, 0x1, RZ ;  /* 0x0000000105053810 */ /* 0x000fe40007ffe0ff */
[----:B------:R-:W-:-:S03]  /*02e0*/  @!P1 IMAD.MOV R3, RZ, RZ, -R3 ;  /* 0x000000ffff039224 */ /* 0x000fc600078e0a03 */
[----:B------:R-:W-:Y:S02]  /*02f0*/  @!P2 IMAD.MOV R5, RZ, RZ, -R5 ;  /* 0x000000ffff05a224 */ /* 0x000fe400078e0a05 */
[----:B------:R-:W-:-:S03]  /*0300*/  SEL R3, R4, R3, !P0 ;  /* 0x0000000304037207 */ /* 0x000fc60004000000 */
[----:B------:R-:W-:Y:S02]  /*0310*/  SEL R4, R4, R5, !P0 ;  /* 0x0000000504047207 */ /* 0x000fe40004000000 */
[----:B------:R-:W-:-:S03]  /*0320*/  IMAD R0, R0, 0x8, R3 ;  /* 0x0000000800007824 */ /* 0x000fc600078e0203 */
[----:B------:R-:W-:Y:S02]  /*0330*/  IMAD.SHL.U32 R3, R4, 0x40, RZ ;  /* 0x0000004004037824 */ /* 0x000fe400078e00ff */
[----:B------:R-:W-:Y:S01]  /*0340*/  IMAD.SHL.U32 R44, R0, 0x40, RZ ;  /* 0x00000040002c7824 */ /* 0x000fe200078e00ff */
[----:B------:R-:W-:Y:S02]  /*0350*/  SHF.R.S32.HI R5, RZ, 0x19, R0 ;  /* 0x00000019ff057819 */ /* 0x000fe40000011400 */
[-C--:B------:R-:W-:Y:S02]  /*0360*/  LOP3.LUT R4, R3, R6.reuse, RZ, 0xfc, !PT ;  /* 0x0000000603047212 */ /* 0x080fe400078efcff */
[----:B------:R-:W-:Y:S02]  /*0370*/  SGXT R5, R5, 0x1 ;  /* 0x000000010505781a */ /* 0x000fe40000000200 */
[----:B------:R-:W-:Y:S01]  /*0380*/  LOP3.LUT R0, R44, R6, RZ, 0xfc, !PT ;  /* 0x000000062c007212 */ /* 0x000fe200078efcff */
[----:B------:R-:W-:-:S03]  /*0390*/  IMAD.HI R7, R4, 0x2aaaaaab, RZ ;  /* 0x2aaaaaab04077827 */ /* 0x000fc600078e02ff */
[----:B------:R-:W-:Y:S02]  /*03a0*/  LEA.HI R5, R5, R0, RZ, 0x9 ;  /* 0x0000000005057211 */ /* 0x000fe400078f48ff */
[----:B------:R-:W-:Y:S02]  /*03b0*/  SHF.R.U32.HI R8, RZ, 0x1f, R7 ;  /* 0x0000001fff087819 */ /* 0x000fe40000011607 */
[----:B------:R-:W-:Y:S02]  /*03c0*/  LOP3.LUT R5, R5, 0x3ffe00, RZ, 0xc0, !PT ;  /* 0x003ffe0005057812 */ /* 0x000fe400078ec0ff */
[----:B------:R-:W-:-:S03]  /*03d0*/  LEA.HI R7, R7, R8, RZ, 0x15 ;  /* 0x0000000807077211 */ /* 0x000fc600078fa8ff */
[----:B------:R-:W-:Y:S02]  /*03e0*/  IMAD.IADD R5, R0, 0x1, -R5 ;  /* 0x0000000100057824 */ /* 0x000fe400078e0a05 */
[----:B------:R-:W-:Y:S02]  /*03f0*/  IMAD R7, R7, -0x3000, R4 ;  /* 0xffffd00007077824 */ /* 0x000fe400078e0204 */
[----:B------:R-:W-:Y:S02]  /*0400*/  IMAD R53, R5, 0xc00, RZ ;  /* 0x00000c0005357824 */ /* 0x000fe400078e02ff */
[C---:B------:R-:W-:Y:S02]  /*0410*/  IMAD.SHL.U32 R0, R2.reuse, 0x10, RZ ;  /* 0x0000001002007824 */ /* 0x040fe400078e00ff */
[----:B------:R-:W-:Y:S02]  /*0420*/  IMAD R7, R7, 0xc00, RZ ;  /* 0x00000c0007077824 */ /* 0x000fe400078e02ff */
[----:B------:R-:W-:Y:S01]  /*0430*/  IMAD.SHL.U32 R5, R2, 0x2, RZ ;  /* 0x0000000202057824 */ /* 0x000fe200078e00ff */
[----:B------:R-:W-:-:S02]  /*0440*/  LOP3.LUT R8, R53, 0x30, R0, 0xf8, !PT ;  /* 0x0000003035087812 */ /* 0x000fc400078ef800 */
[----:B------:R-:W-:Y:S02]  /*0450*/  LOP3.LUT R10, R7, 0x30, R0, 0xf8, !PT ;  /* 0x00000030070a7812 */ /* 0x000fe400078ef800 */
[----:B------:R-:W-:Y:S02]  /*0460*/  LOP3.LUT R9, R0, 0x30, R5, 0x48, !PT ;  /* 0x0000003000097812 */ /* 0x000fe400078e4805 */
[----:B------:R-:W-:Y:S02]  /*0470*/  IADD3 R42, P0, R8, c[0x0][0x160], RZ ;  /* 0x00005800082a7a10 */ /* 0x000fe40007f1e0ff */
[----:B------:R-:W-:Y:S01]  /*0480*/  IADD3 R40, P1, R10, c[0x0][0x168], RZ ;  /* 0x00005a000a287a10 */ /* 0x000fe20007f3e0ff */
[----:B------:R-:W-:Y:S01]  /*0490*/  IMAD R4, R6, 0x40, R9 ;  /* 0x0000004006047824 */ /* 0x000fe200078e0209 */
[----:B------:R-:W-:Y:S01]  /*04a0*/  LEA.HI.X.SX32 R43, R8, c[0x0][0x164], 0x1, P0 ;  /* 0x00005900082b7a11 */ /* 0x000fe200000f0eff */
[----:B------:R-:W-:Y:S01]  /*04b0*/  IMAD.MOV.U32 R52, RZ, RZ, R42 ;  /* 0x000000ffff347224 */ /* 0x000fe200078e002a */
[----:B------:R-:W-:Y:S01]  /*04c0*/  LEA.HI.X.SX32 R41, R10, c[0x0][0x16c], 0x1, P1 ;  /* 0x00005b000a297a11 */ /* 0x000fe200008f0eff */
[----:B------:R-:W-:Y:S01]  /*04d0*/  IMAD.MOV.U32 R50, RZ, RZ, R40 ;  /* 0x000000ffff327224 */ /* 0x000fe200078e0028 */
[----:B------:R-:W-:Y:S01]  /*04e0*/  LEA.HI.X.SX32 R53, R53, c[0x0][0x164], 0x1, P0 ;  /* 0x0000590035357a11 */ /* 0x000fe200000f0eff */
[----:B------:R1:W-:Y:S01]  /*04f0*/  LDGSTS.E.BYPASS.128 [R4], [R42.64] ;  /* 0x000000002a047fae */ /* 0x0003e2000b901c44 */
[----:B------:R-:W-:Y:S01]  /*0500*/  LEA.HI.X.SX32 R51, R7, c[0x0][0x16c], 0x1, P1 ;  /* 0x00005b0007337a11 */ /* 0x000fe200008f0eff */
[C---:B------:R-:W-:Y:S01]  /*0510*/  IMAD.SHL.U32 R8, R2.reuse, 0x8, RZ ;  /* 0x0000000802087824 */ /* 0x040fe200078e00ff */
[----:B------:R-:W-:Y:S01]  /*0520*/  LOP3.LUT R6, R2, 0x80, RZ, 0xc0, !PT ;  /* 0x0000008002067812 */ /* 0x000fe200078ec0ff */
[----:B------:R-:W0:Y:S01]  /*0530*/  LDGDEPBAR ;  /* 0x00000000000079af */ /* 0x000e220000000000 */
[----:B------:R-:W-:-:S02]  /*0540*/  SHF.R.U32.HI R7, RZ, 0x2, R2 ;  /* 0x00000002ff077819 */ /* 0x000fc40000011602 */
[----:B------:R-:W-:Y:S01]  /*0550*/  LOP3.LUT R10, R2, 0x7, RZ, 0xc0, !PT ;  /* 0x00000007020a7812 */ /* 0x000fe200078ec0ff */
[----:B------:R1:W-:Y:S01]  /*0560*/  LDGSTS.E.BYPASS.128 [R4+0x2000], [R40.64] ;  /* 0x0200000028047fae */ /* 0x0003e2000b901c44 */
[----:B------:R-:W-:Y:S02]  /*0570*/  LOP3.LUT R9, R8, 0x30, RZ, 0xc0, !PT ;  /* 0x0000003008097812 */ /* 0x000fe400078ec0ff */
[----:B------:R-:W-:Y:S01]  /*0580*/  LEA.HI R11, R6, R11, RZ, 0x1d ;  /* 0x0000000b060b7211 */ /* 0x000fe200078fe8ff */
[----:B------:R-:W0:Y:S01]  /*0590*/  LDGDEPBAR ;  /* 0x00000000000079af */ /* 0x000e220000000000 */
[--C-:B------:R-:W-:Y:S02]  /*05a0*/  LOP3.LUT R10, R10, 0x8, R7.reuse, 0xf8, !PT ;  /* 0x000000080a0a7812 */ /* 0x100fe400078ef807 */
[----:B------:R-:W-:Y:S01]  /*05b0*/  LOP3.LUT R47, R9, 0x10, R2, 0x78, !PT ;  /* 0x00000010092f7812 */ /* 0x000fe200078e7802 */
[----:B------:R-:W-:Y:S01]  /*05c0*/  BAR.SYNC.DEFER_BLOCKING 0x0 ;  /* 0x0000000000007b1d */ /* 0x000fe20000010000 */
[----:B------:R-:W-:Y:S01]  /*05d0*/  LOP3.LUT R48, R5, 0x30, R8, 0x48, !PT ;  /* 0x0000003005307812 */ /* 0x000fe200078e4808 */
[----:B------:R-:W-:Y:S01]  /*05e0*/  IMAD.SHL.U32 R46, R11, 0x40, RZ ;  /* 0x000000400b2e7824 */ /* 0x000fe200078e00ff */
[----:B------:R-:W-:-:S02]  /*05f0*/  LOP3.LUT R9, R10, 0x10, R7, 0xf8, !PT ;  /* 0x000000100a097812 */ /* 0x000fc400078ef807 */
[----:B------:R-:W-:Y:S02]  /*0600*/  LOP3.LUT R0, R0, 0xc0, RZ, 0xc0, !PT ;  /* 0x000000c000007812 */ /* 0x000fe400078ec0ff */
[----:B------:R-:W-:Y:S01]  /*0610*/  LOP3.LUT R49, R46, R47, RZ, 0xfc, !PT ;  /* 0x0000002f2e317212 */ /* 0x000fe200078efcff */
[----:B------:R-:W-:Y:S01]  /*0620*/  IMAD R48, R9, 0x40, R48 ;  /* 0x0000004009307824 */ /* 0x000fe200078e0230 */
[C---:B------:R-:W-:Y:S02]  /*0630*/  LOP3.LUT R9, R8.reuse, 0x20, RZ, 0xc0, !PT ;  /* 0x0000002008097812 */ /* 0x040fe400078ec0ff */
[----:B------:R-:W-:Y:S02]  /*0640*/  LOP3.LUT R8, R8, 0x10, RZ, 0xc0, !PT ;  /* 0x0000001008087812 */ /* 0x000fe400078ec0ff */
[----:B------:R-:W-:Y:S02]  /*0650*/  LOP3.LUT R9, R9, 0x10, R2, 0xf8, !PT ;  /* 0x0000001009097812 */ /* 0x000fe400078ef802 */
[----:B------:R-:W-:-:S02]  /*0660*/  IADD3 R12, R46, 0x800, RZ ;  /* 0x000008002e0c7810 */ /* 0x000fc40007ffe0ff */
[----:B------:R-:W-:Y:S02]  /*0670*/  LOP3.LUT R45, R9, 0x20, R8, 0x1e, !PT ;  /* 0x00000020092d7812 */ /* 0x000fe400078e1e08 */
[----:B------:R-:W-:Y:S02]  /*0680*/  LOP3.LUT R47, R12, R47, RZ, 0xfc, !PT ;  /* 0x0000002f0c2f7212 */ /* 0x000fe400078efcff */
[C---:B------:R-:W-:Y:S02]  /*0690*/  LOP3.LUT R46, R45.reuse, R46, RZ, 0xfc, !PT ;  /* 0x0000002e2d2e7212 */ /* 0x040fe400078efcff */
[----:B------:R-:W-:Y:S01]  /*06a0*/  LOP3.LUT R45, R45, R12, RZ, 0xfc, !PT ;  /* 0x0000000c2d2d7212 */ /* 0x000fe200078efcff */
[----:B------:R-:W-:Y:S01]  /*06b0*/  @!PT LDS RZ, [RZ] ;  /* 0x00000000fffff984 */ /* 0x000fe20000000800 */
[----:B------:R-:W-:Y:S01]  /*06c0*/  @!PT LDS RZ, [RZ] ;  /* 0x00000000fffff984 */ /* 0x000fe20000000800 */
[----:B------:R-:W-:Y:S01]  /*06d0*/  @!PT LDS RZ, [RZ] ;  /* 0x00000000fffff984 */ /* 0x000fe20000000800 */
[----:B------:R2:W-:Y:S01]  /*06e0*/  LDGSTS.E.BYPASS.128 [R4+0x1000], [R52.64+0x40] ;  /* 0x0100004034047fae */ /* 0x0005e2000b901c44 */
[----:B------:R-:W-:Y:S02]  /*06f0*/  LOP3.LUT R0, R0, 0x6, R5, 0xf8, !PT ;  /* 0x0000000600007812 */ /* 0x000fe400078ef805 */
[----:B------:R-:W-:Y:S01]  /*0700*/  LOP3.LUT R5, R2, 0x10, RZ, 0xc0, !PT ;  /* 0x0000001002057812 */ /* 0x000fe200078ec0ff */
[----:B------:R-:W0:Y:S04]  /*0710*/  LDGDEPBAR ;  /* 0x00000000000079af */ /* 0x000e280000000000 */
[----:B------:R3:W-:Y:S01]  /*0720*/  LDGSTS.E.BYPASS.128 [R4+0x3000], [R50.64+0x40] ;  /* 0x0300004032047fae */ /* 0x0007e2000b901c44 */
[----:B------:R-:W-:-:S02]  /*0730*/  IMAD R5, R5, 0x10, R0 ;  /* 0x0000001005057824 */ /* 0x000fc400078e0200 */
[----:B------:R-:W-:Y:S01]  /*0740*/  IMAD.SHL.U32 R0, R2, 0x4, RZ ;  /* 0x0000000402007824 */ /* 0x000fe200078e00ff */
[----:B------:R-:W0:Y:S01]  /*0750*/  LDGDEPBAR ;  /* 0x00000000000079af */ /* 0x000e220000000000 */
[----:B------:R-:W-:-:S05]  /*0760*/  IMAD R6, R6, 0x8, R5 ;  /* 0x0000000806067824 */ /* 0x000fca00078e0205 */
[C---:B------:R-:W-:Y:S02]  /*0770*/  IADD3 R5, R6.reuse, 0x200, RZ ;  /* 0x0000020006057810 */ /* 0x040fe40007ffe0ff */
[----:B------:R-:W-:Y:S02]  /*0780*/  LOP3.LUT R7, R6, 0x18, R7, 0xf8, !PT ;  /* 0x0000001806077812 */ /* 0x000fe400078ef807 */
[----:B------:R-:W-:Y:S02]  /*0790*/  SHF.R.U32.HI R6, RZ, 0x2, R6 ;  /* 0x00000002ff067819 */ /* 0x000fe40000011606 */
[----:B------:R-:W-:Y:S02]  /*07a0*/  SHF.R.U32.HI R5, RZ, 0x2, R5 ;  /* 0x00000002ff057819 */ /* 0x000fe40000011605 */
[----:B------:R-:W-:Y:S01]  /*07b0*/  LOP3.LUT R6, R6, 0x1fc, RZ, 0xc0, !PT ;  /* 0x000001fc06067812 */ /* 0x000fe200078ec0ff */
[----:B------:R-:W-:-:S04]  /*07c0*/  DEPBAR.LE SB0, 0x2 ;  /* 0x000080800000791a */ /* 0x000fc80000000000 */
[----:B------:R-:W-:Y:S06]  /*07d0*/  BAR.SYNC.DEFER_BLOCKING 0x0 ;  /* 0x0000000000007b1d */ /* 0x000fec0000010000 */
[----:B------:R-:W-:Y:S04]  /*07e0*/  LDSM.16.M88.4 R28, [R49] ;  /* 0x00000000311c783b */ /* 0x000fe80000000200 */
[----:B------:R-:W4:Y:S04]  /*07f0*/  LDSM.16.M88.4 R24, [R48+0x2000] ;  /* 0x002000003018783b */ /* 0x000f280000000200 */
[----:B------:R-:W1:Y:S04]  /*0800*/  LDSM.16.M88.4 R16, [R48+0x2800] ;  /* 0x002800003010783b */ /* 0x000e680000000200 */
[----:B------:R-:W1:Y:S04]  /*0810*/  LDSM.16.M88.4 R8, [R46] ;  /* 0x000000002e08783b */ /* 0x000e680000000200 */
[----:B------:R-:W2:Y:S04]  /*0820*/  LDSM.16.M88.4 R20, [R47] ;  /* 0x000000002f14783b */ /* 0x000ea80000000200 */
[----:B------:R-:W2:Y:S04]  /*0830*/  LDSM.16.M88.4 R12, [R45] ;  /* 0x000000002d0c783b */ /* 0x000ea80000000200 */
[----:B------:R-:W-:Y:S01]  /*0840*/  BAR.SYNC.DEFER_BLOCKING 0x0 ;  /* 0x0000000000007b1d */ /* 0x000fe20000010000 */
[C---:B----4-:R-:W-:Y:S05]  /*0850*/  IMMA.16832.S8.S8.SAT R36, R28.reuse.ROW, R24.COL, RZ ;  /* 0x000000181c247237 */ /* 0x050fea0000445cff */
[----:B------:R-:W-:Y:S01]  /*0860*/  @!PT LDS RZ, [RZ] ;  /* 0x00000000fffff984 */ /* 0x000fe20000000800 */
[----:B------:R-:W-:Y:S01]  /*0870*/  @!PT LDS RZ, [RZ] ;  /* 0x00000000fffff984 */ /* 0x000fe20000000800 */
[----:B------:R-:W-:Y:S01]  /*0880*/  @!PT LDS RZ, [RZ] ;  /* 0x00000000fffff984 */ /* 0x000fe20000000800 */
[----:B------:R4:W-:Y:S03]  /*0890*/  LDGSTS.E.BYPASS.128 [R4], [R52.64+0x80] ;  /* 0x0000008034047fae */ /* 0x0009e6000b901c44 */
[----:B-1----:R-:W-:Y:S01]  /*08a0*/  IMMA.16832.S8.S8.SAT R28, R28.ROW, R16.COL, RZ ;  /* 0x000000101c1c7237 */ /* 0x002fe20000445cff */
[----:B------:R-:W0:Y:S04]  /*08b0*/  LDGDEPBAR ;  /* 0x00000000000079af */ /* 0x000e280000000000 */
[----:B------:R3:W-:Y:S04]  /*08c0*/  LDGSTS.E.BYPASS.128 [R4+0x2000], [R50.64+0x80] ;  /* 0x0200008032047fae */ /* 0x0007e8000b901c44 */
[----:B------:R-:W0:Y:S07]  /*08d0*/  LDGDEPBAR ;  /* 0x00000000000079af */ /* 0x000e2e0000000000 */
[C---:B------:R-:W-:Y:S08]  /*08e0*/  IMMA.16832.S8.S8.SAT R36, R8.reuse.ROW, R26.COL, R36 ;  /* 0x0000001a08247237 */ /* 0x040ff00000445c24 */
[----:B------:R-:W-:Y:S08]  /*08f0*/  IMMA.16832.S8.S8.SAT R8, R8.ROW, R18.COL, R28 ;  /* 0x0000001208087237 */ /* 0x000ff00000445c1c */
[----:B--2---:R-:W-:Y:S01]  /*0900*/  IMMA.16832.S8.S8.SAT R28, R20.ROW, R24.COL, RZ ;  /* 0x00000018141c7237 */ /* 0x004fe20000445cff */
[----:B------:R-:W-:-:S04]  /*0910*/  DEPBAR.LE SB0, 0x2 ;  /* 0x000080800000791a */ /* 0x000fc80000000000 */
[----:B------:R-:W-:Y:S03]  /*0920*/  BAR.SYNC.DEFER_BLOCKING 0x0 ;  /* 0x0000000000007b1d */ /* 0x000fe60000010000 */
[----:B------:R-:W-:-:S15]  /*0930*/  IMMA.16832.S8.S8.SAT R20, R20.ROW, R16.COL, RZ ;  /* 0x0000001014147237 */ /* 0x000fde0000445cff */
[----:B------:R-:W-:-:S01]  /*0940*/  NOP ;  /* 0x0000000000007918 */ /* 0x000fc20000000000 */
[C---:B------:R-:W-:Y:S01]  /*0950*/  IMMA.16832.S8.S8.SAT R24, R12.reuse.ROW, R26.COL, R28 ;  /* 0x0000001a0c187237 */ /* 0x040fe20000445c1c */
[----:B------:R-:W-:Y:S07]  /*0960*/  LDSM.16.M88.4 R28, [R48+0x3000] ;  /* 0x00300000301c783b */ /* 0x000fee0000000200 */
[----:B------:R-:W-:Y:S01]  /*0970*/  IMMA.16832.S8.S8.SAT R12, R12.ROW, R18.COL, R20 ;  /* 0x000000120c0c7237 */ /* 0x000fe20000445c14 */
[----:B------:R-:W1:Y:S04]  /*0980*/  LDSM.16.M88.4 R20, [R49+0x1000] ;  /* 0x001000003114783b */ /* 0x000e680000000200 */
[----:B------:R-:W2:Y:S04]  /*0990*/  LDSM.16.M88.4 R16, [R48+0x3800] ;  /* 0x003800003010783b */ /* 0x000ea80000000200 */
[----:B------:R-:W2:Y:S01]  /*09a0*/  LDSM.16.M88.4 R32, [R46+0x1000] ;  /* 0x001000002e20783b */ /* 0x000ea20000000200 */
[C---:B-1----:R-:W-:Y:S08]  /*09b0*/  IMMA.16832.S8.S8.SAT R36, R20.reuse.ROW, R28.COL, R36 ;  /* 0x0000001c14247237 */ /* 0x042ff00000445c24 */
[----:B--2---:R-:W-:Y:S01]  /*09c0*/  IMMA.16832.S8.S8.SAT R8, R20.ROW, R16.COL, R8 ;  /* 0x0000001014087237 */ /* 0x004fe20000445c08 */
[----:B------:R-:W1:-:S15]  /*09d0*/  LDSM.16.M88.4 R20, [R47+0x1000] ;  /* 0x001000002f14783b */ /* 0x000e5e0000000200 */
[C---:B------:R-:W-:Y:S08]  /*09e0*/  IMMA.16832.S8.S8.SAT R36, R32.reuse.ROW, R30.COL, R36 ;  /* 0x0000001e20247237 */ /* 0x040ff00000445c24 */
[----:B------:R-:W-:Y:S08]  /*09f0*/  IMMA.16832.S8.S8.SAT R8, R32.ROW, R18.COL, R8 ;  /* 0x0000001220087237 */ /* 0x000ff00000445c08 */
[C---:B-1----:R-:W-:Y:S08]  /*0a00*/  IMMA.16832.S8.S8.SAT R24, R20.reuse.ROW, R28.COL, R24 ;  /* 0x0000001c14187237 */ /* 0x042ff00000445c18 */
[----:B------:R-:W-:Y:S01]  /*0a10*/  IMMA.16832.S8.S8.SAT R12, R20.ROW, R16.COL, R12 ;  /* 0x00000010140c7237 */ /* 0x000fe20000445c0c */
[----:B------:R-:W1:Y:S04]  /*0a20*/  LDSM.16.M88.4 R20, [R45+0x1000] ;  /* 0x001000002d14783b */ /* 0x000e680000000200 */
[----:B------:R-:W-:Y:S06]  /*0a30*/  BAR.SYNC.DEFER_BLOCKING 0x0 ;  /* 0x0000000000007b1d */ /* 0x000fec0000010000 */
[----:B------:R-:W-:Y:S01]  /*0a40*/  @!PT LDS RZ, [RZ] ;  /* 0x00000000fffff984 */ /* 0x000fe20000000800 */
[----:B------:R-:W-:Y:S01]  /*0a50*/  @!PT LDS RZ, [RZ] ;  /* 0x00000000fffff984 */ /* 0x000fe20000000800 */
[----:B------:R-:W-:Y:S01]  /*0a60*/  @!PT LDS RZ, [RZ] ;  /* 0x00000000fffff984 */ /* 0x000fe20000000800 */
[----:B------:R4:W-:Y:S04]  /*0a70*/  LDGSTS.E.BYPASS.128 [R4+0x1000], [R52.64+0xc0] ;  /* 0x010000c034047fae */ /* 0x0009e8000b901c44 */
[----:B------:R-:W0:Y:S04]  /*0a80*/  LDGDEPBAR ;  /* 0x00000000000079af */ /* 0x000e280000000000 */
[----:B------:R3:W-:Y:S04]  /*0a90*/  LDGSTS.E.BYPASS.128 [R4+0x3000], [R50.64+0xc0] ;  /* 0x030000c032047fae */ /* 0x0007e8000b901c44 */
[----:B------:R-:W0:Y:S01]  /*0aa0*/  LDGDEPBAR ;  /* 0x00000000000079af */ /* 0x000e220000000000 */
[C---:B-1----:R-:W-:Y:S08]  /*0ab0*/  IMMA.16832.S8.S8.SAT R28, R20.reuse.ROW, R30.COL, R24 ;  /* 0x0000001e141c7237 */ /* 0x042ff00000445c18 */
[----:B------:R-:W-:Y:S01]  /*0ac0*/  IMMA.16832.S8.S8.SAT R16, R20.ROW, R18.COL, R12 ;  /* 0x0000001214107237 */ /* 0x000fe20000445c0c */
[----:B------:R-:W-:-:S04]  /*0ad0*/  DEPBAR.LE SB0, 0x2 ;  /* 0x000080800000791a */ /* 0x000fc80000000000 */
[----:B------:R-:W-:Y:S06]  /*0ae0*/  BAR.SYNC.DEFER_BLOCKING 0x0 ;  /* 0x0000000000007b1d */ /* 0x000fec0000010000 */
[----:B------:R-:W-:Y:S04]  /*0af0*/  LDSM.16.M88.4 R20, [R49] ;  /* 0x000000003114783b */ /* 0x000fe80000000200 */
[----:B------:R-:W1:Y:S04]  /*0b00*/  LDSM.16.M88.4 R24, [R48+0x2000] ;  /* 0x002000003018783b */ /* 0x000e680000000200 */
[----:B------:R-:W2:Y:S04]  /*0b10*/  LDSM.16.M88.4 R12, [R48+0x2800] ;  /* 0x00280000300c783b */ /* 0x000ea80000000200 */
[----:B------:R-:W2:Y:S01]  /*0b20*/  LDSM.16.M88.4 R32, [R46] ;  /* 0x000000002e20783b */ /* 0x000ea20000000200 */
[C---:B-1----:R-:W-:Y:S08]  /*0b30*/  IMMA.16832.S8.S8.SAT R36, R20.reuse.ROW, R24.COL, R36 ;  /* 0x0000001814247237 */ /* 0x042ff00000445c24 */
[----:B--2---:R-:W-:Y:S01]  /*0b40*/  IMMA.16832.S8.S8.SAT R8, R20.ROW, R12.COL, R8 ;  /* 0x0000000c14087237 */ /* 0x004fe20000445c08 */
[----:B------:R-:W1:-:S15]  /*0b50*/  LDSM.16.M88.4 R20, [R47] ;  /* 0x000000002f14783b */ /* 0x000e5e0000000200 */
[C---:B------:R-:W-:Y:S08]  /*0b60*/  IMMA.16832.S8.S8.SAT R36, R32.reuse.ROW, R26.COL, R36 ;  /* 0x0000001a20247237 */ /* 0x040ff00000445c24 */
[----:B------:R-:W-:Y:S08]  /*0b70*/  IMMA.16832.S8.S8.SAT R8, R32.ROW, R14.COL, R8 ;  /* 0x0000000e20087237 */ /* 0x000ff00000445c08 */
[C---:B-1----:R-:W-:Y:S08]  /*0b80*/  IMMA.16832.S8.S8.SAT R28, R20.reuse.ROW, R24.COL, R28 ;  /* 0x00000018141c7237 */ /* 0x042ff00000445c1c */
[----:B------:R-:W-:Y:S01]  /*0b90*/  IMMA.16832.S8.S8.SAT R16, R20.ROW, R12.COL, R16 ;  /* 0x0000000c14107237 */ /* 0x000fe20000445c10 */
[----:B------:R-:W1:Y:S04]  /*0ba0*/  LDSM.16.M88.4 R20, [R45] ;  /* 0x000000002d14783b */ /* 0x000e680000000200 */
[----:B------:R-:W-:Y:S06]  /*0bb0*/  BAR.SYNC.DEFER_BLOCKING 0x0 ;  /* 0x0000000000007b1d */ /* 0x000fec0000010000 */
[----:B------:R-:W-:Y:S01]  /*0bc0*/  @!PT LDS RZ, [RZ] ;  /* 0x00000000fffff984 */ /* 0x000fe20000000800 */
[----:B------:R-:W-:Y:S01]  /*0bd0*/  @!PT LDS RZ, [RZ] ;  /* 0x00000000fffff984 */ /* 0x000fe20000000800 */
[----:B------:R-:W-:Y:S01]  /*0be0*/  @!PT LDS RZ, [RZ] ;  /* 0x00000000fffff984 */ /* 0x000fe20000000800 */
[----:B------:R4:W-:Y:S04]  /*0bf0*/  LDGSTS.E.BYPASS.128 [R4], [R52.64+0x100] ;  /* 0x0000010034047fae */ /* 0x0009e8000b901c44 */
[----:B------:R-:W0:Y:S04]  /*0c00*/  LDGDEPBAR ;  /* 0x00000000000079af */ /* 0x000e280000000000 */
[----:B------:R3:W-:Y:S04]  /*0c10*/  LDGSTS.E.BYPASS.128 [R4+0x2000], [R50.64+0x100] ;  /* 0x0200010032047fae */ /* 0x0007e8000b901c44 */
[----:B------:R-:W0:Y:S01]  /*0c20*/  LDGDEPBAR ;  /* 0x00000000000079af */ /* 0x000e220000000000 */
[C---:B-1----:R-:W-:Y:S08]  /*0c30*/  IMMA.16832.S8.S8.SAT R24, R20.reuse.ROW, R26.COL, R28 ;  /* 0x0000001a14187237 */ /* 0x042ff00000445c1c */
[----:B------:R-:W-:Y:S01]  /*0c40*/  IMMA.16832.S8.S8.SAT R12, R20.ROW, R14.COL, R16 ;  /* 0x0000000e140c7237 */ /* 0x000fe20000445c10 */
[----:B------:R-:W-:-:S04]  /*0c50*/  DEPBAR.LE SB0, 0x2 ;  /* 0x000080800000791a */ /* 0x000fc80000000000 */
[----:B------:R-:W-:Y:S06]  /*0c60*/  BAR.SYNC.DEFER_BLOCKING 0x0 ;  /* 0x0000000000007b1d */ /* 0x000fec0000010000 */
[----:B------:R-:W-:Y:S04]  /*0c70*/  LDSM.16.M88.4 R20, [R49+0x1000] ;  /* 0x001000003114783b */ /* 0x000fe80000000200 */
        /* <DEDUP_REMOVED lines=643> */
[----:B-1----:R-:W-:Y:S01]  /*34b0*/  IMMA.16832.S8.S8.SAT R28, R20.ROW, R30.COL, R24 ;  /* 0x0000001e141c7237 */ /* 0x002fe20000445c18 */
[----:B----4-:R-:W-:-:S05]  /*34c0*/  IADD3 R52, P0, R42, 0x1000, RZ ;  /* 0x000010002a347810 */ /* 0x010fca0007f1e0ff */
[----:B------:R-:W-:Y:S01]  /*34d0*/  IMAD.X R53, RZ, RZ, R53, P0 ;  /* 0x000000ffff357224 */ /* 0x000fe200000e0635 */
[----:B---3--:R-:W-:Y:S01]  /*34e0*/  IADD3 R50, P1, R40, 0x1000, RZ ;  /* 0x0000100028327810 */ /* 0x008fe20007f3e0ff */
[----:B------:R-:W-:Y:S04]  /*34f0*/  IMMA.16832.S8.S8.SAT R16, R20.ROW, R18.COL, R12 ;  /* 0x0000001214107237 */ /* 0x000fe80000445c0c */
[----:B------:R-:W-:Y:S01]  /*3500*/  IMAD.X R51, RZ, RZ, R51, P1 ;  /* 0x000000ffff337224 */ /* 0x000fe200008e0633 */
[----:B------:R-:W-:-:S04]  /*3510*/  DEPBAR.LE SB0, 0x2 ;  /* 0x000080800000791a */ /* 0x000fc80000000000 */
[----:B------:R-:W-:Y:S06]  /*3520*/  BAR.SYNC.DEFER_BLOCKING 0x0 ;  /* 0x0000000000007b1d */ /* 0x000fec0000010000 */
[----:B------:R-:W-:Y:S04]  /*3530*/  LDSM.16.M88.4 R32, [R49] ;  /* 0x000000003120783b */ /* 0x000fe80000000200 */
[----:B------:R-:W1:Y:S04]  /*3540*/  LDSM.16.M88.4 R24, [R48+0x2000] ;  /* 0x002000003018783b */ /* 0x000e680000000200 */
[----:B------:R-:W2:Y:S04]  /*3550*/  LDSM.16.M88.4 R12, [R48+0x2800] ;  /* 0x00280000300c783b */ /* 0x000ea80000000200 */
[----:B------:R-:W3:Y:S01]  /*3560*/  LDSM.16.M88.4 R20, [R47] ;  /* 0x000000002f14783b */ /* 0x000ee20000000200 */
[C---:B-1----:R-:W-:Y:S08]  /*3570*/  IMMA.16832.S8.S8.SAT R36, R32.reuse.ROW, R24.COL, R36 ;  /* 0x0000001820247237 */ /* 0x042ff00000445c24 */
[----:B--2---:R-:W-:Y:S01]  /*3580*/  IMMA.16832.S8.S8.SAT R8, R32.ROW, R12.COL, R8 ;  /* 0x0000000c20087237 */ /* 0x004fe20000445c08 */
[----:B------:R-:W1:Y:S07]  /*3590*/  LDSM.16.M88.4 R32, [R46] ;  /* 0x000000002e20783b */ /* 0x000e6e0000000200 */
[C---:B---3--:R-:W-:Y:S08]  /*35a0*/  IMMA.16832.S8.S8.SAT R28, R20.reuse.ROW, R24.COL, R28 ;  /* 0x00000018141c7237 */ /* 0x048ff00000445c1c */
[----:B------:R-:W-:Y:S01]  /*35b0*/  IMMA.16832.S8.S8.SAT R16, R20.ROW, R12.COL, R16 ;  /* 0x0000000c14107237 */ /* 0x000fe20000445c10 */
[----:B------:R-:W2:Y:S04]  /*35c0*/  LDSM.16.M88.4 R20, [R45] ;  /* 0x000000002d14783b */ /* 0x000ea80000000200 */
[----:B------:R-:W-:Y:S03]  /*35d0*/  BAR.SYNC.DEFER_BLOCKING 0x0 ;  /* 0x0000000000007b1d */ /* 0x000fe60000010000 */
[C---:B-1----:R-:W-:Y:S03]  /*35e0*/  IMMA.16832.S8.S8.SAT R36, R32.reuse.ROW, R26.COL, R36 ;  /* 0x0000001a20247237 */ /* 0x042fe60000445c24 */
[----:B------:R-:W-:Y:S01]  /*35f0*/  @!PT LDS RZ, [RZ] ;  /* 0x00000000fffff984 */ /* 0x000fe20000000800 */
[----:B------:R-:W-:Y:S01]  /*3600*/  @!PT LDS RZ, [RZ] ;  /* 0x00000000fffff984 */ /* 0x000fe20000000800 */
[----:B------:R-:W-:Y:S01]  /*3610*/  @!PT LDS RZ, [RZ] ;  /* 0x00000000fffff984 */ /* 0x000fe20000000800 */
[----:B------:R1:W-:Y:S04]  /*3620*/  LDGSTS.E.BYPASS.128 [R4], [R52.64+-0x800] ;  /* 0x0000080034047fae */ /* 0x0003e8000b901c44 */
[----:B------:R-:W0:Y:S01]  /*3630*/  LDGDEPBAR ;  /* 0x00000000000079af */ /* 0x000e220000000000 */
[----:B------:R-:W-:Y:S03]  /*3640*/  IMMA.16832.S8.S8.SAT R8, R32.ROW, R14.COL, R8 ;  /* 0x0000000e20087237 */ /* 0x000fe60000445c08 */
[----:B------:R1:W-:Y:S04]  /*3650*/  LDGSTS.E.BYPASS.128 [R4+0x2000], [R50.64+-0x800] ;  /* 0x0200080032047fae */ /* 0x0003e8000b901c44 */
[----:B------:R-:W0:Y:S01]  /*3660*/  LDGDEPBAR ;  /* 0x00000000000079af */ /* 0x000e220000000000 */
[C---:B--2---:R-:W-:Y:S08]  /*3670*/  IMMA.16832.S8.S8.SAT R24, R20.reuse.ROW, R26.COL, R28 ;  /* 0x0000001a14187237 */ /* 0x044ff00000445c1c */
[----:B------:R-:W-:Y:S01]  /*3680*/  IMMA.16832.S8.S8.SAT R12, R20.ROW, R14.COL, R16 ;  /* 0x0000000e140c7237 */ /* 0x000fe20000445c10 */
[----:B------:R-:W-:-:S04]  /*3690*/  DEPBAR.LE SB0, 0x2 ;  /* 0x000080800000791a */ /* 0x000fc80000000000 */
[----:B------:R-:W-:Y:S06]  /*36a0*/  BAR.SYNC.DEFER_BLOCKING 0x0 ;  /* 0x0000000000007b1d */ /* 0x000fec0000010000 */
[----:B------:R-:W-:Y:S04]  /*36b0*/  LDSM.16.M88.4 R32, [R49+0x1000] ;  /* 0x001000003120783b */ /* 0x000fe80000000200 */
[----:B------:R-:W2:Y:S04]  /*36c0*/  LDSM.16.M88.4 R28, [R48+0x3000] ;  /* 0x00300000301c783b */ /* 0x000ea80000000200 */
[----:B------:R-:W3:Y:S04]  /*36d0*/  LDSM.16.M88.4 R16, [R48+0x3800] ;  /* 0x003800003010783b */ /* 0x000ee80000000200 */
[----:B------:R-:W4:Y:S01]  /*36e0*/  LDSM.16.M88.4 R20, [R47+0x1000] ;  /* 0x001000002f14783b */ /* 0x000f220000000200 */
[C---:B--2---:R-:W-:Y:S08]  /*36f0*/  IMMA.16832.S8.S8.SAT R36, R32.reuse.ROW, R28.COL, R36 ;  /* 0x0000001c20247237 */ /* 0x044ff00000445c24 */
[----:B---3--:R-:W-:Y:S01]  /*3700*/  IMMA.16832.S8.S8.SAT R8, R32.ROW, R16.COL, R8 ;  /* 0x0000001020087237 */ /* 0x008fe20000445c08 */
[----:B------:R-:W2:Y:S07]  /*3710*/  LDSM.16.M88.4 R32, [R46+0x1000] ;  /* 0x001000002e20783b */ /* 0x000eae0000000200 */
[C---:B----4-:R-:W-:Y:S08]  /*3720*/  IMMA.16832.S8.S8.SAT R24, R20.reuse.ROW, R28.COL, R24 ;  /* 0x0000001c14187237 */ /* 0x050ff00000445c18 */
[----:B------:R-:W-:Y:S01]  /*3730*/  IMMA.16832.S8.S8.SAT R12, R20.ROW, R16.COL, R12 ;  /* 0x00000010140c7237 */ /* 0x000fe20000445c0c */
[----:B------:R-:W3:Y:S04]  /*3740*/  LDSM.16.M88.4 R20, [R45+0x1000] ;  /* 0x001000002d14783b */ /* 0x000ee80000000200 */
[----:B------:R-:W-:Y:S03]  /*3750*/  BAR.SYNC.DEFER_BLOCKING 0x0 ;  /* 0x0000000000007b1d */ /* 0x000fe60000010000 */
[C---:B--2---:R-:W-:Y:S03]  /*3760*/  IMMA.16832.S8.S8.SAT R36, R32.reuse.ROW, R30.COL, R36 ;  /* 0x0000001e20247237 */ /* 0x044fe60000445c24 */
[----:B------:R-:W-:Y:S01]  /*3770*/  @!PT LDS RZ, [RZ] ;  /* 0x00000000fffff984 */ /* 0x000fe20000000800 */
[----:B------:R-:W-:Y:S01]  /*3780*/  @!PT LDS RZ, [RZ] ;  /* 0x00000000fffff984 */ /* 0x000fe20000000800 */
[----:B------:R-:W-:Y:S01]  /*3790*/  @!PT LDS RZ, [RZ] ;  /* 0x00000000fffff984 */ /* 0x000fe20000000800 */
[----:B------:R1:W-:Y:S04]  /*37a0*/  LDGSTS.E.BYPASS.128 [R4+0x1000], [R52.64+-0x7c0] ;  /* 0x0100084034047fae */ /* 0x0003e8000b901c44 */
[----:B------:R-:W0:Y:S01]  /*37b0*/  LDGDEPBAR ;  /* 0x00000000000079af */ /* 0x000e220000000000 */
[----:B------:R-:W-:Y:S03]  /*37c0*/  IMMA.16832.S8.S8.SAT R8, R32.ROW, R18.COL, R8 ;  /* 0x0000001220087237 */ /* 0x000fe60000445c08 */
[----:B------:R1:W-:Y:S04]  /*37d0*/  LDGSTS.E.BYPASS.128 [R4+0x3000], [R50.64+-0x7c0] ;  /* 0x0300084032047fae */ /* 0x0003e8000b901c44 */
[----:B------:R-:W0:Y:S01]  /*37e0*/  LDGDEPBAR ;  /* 0x00000000000079af */ /* 0x000e220000000000 */
[C---:B---3--:R-:W-:Y:S08]  /*37f0*/  IMMA.16832.S8.S8.SAT R28, R20.reuse.ROW, R30.COL, R24 ;  /* 0x0000001e141c7237 */ /* 0x048ff00000445c18 */
[----:B------:R-:W-:Y:S01]  /*3800*/  IMMA.16832.S8.S8.SAT R16, R20.ROW, R18.COL, R12 ;  /* 0x0000001214107237 */ /* 0x000fe20000445c0c */
[----:B------:R-:W-:-:S04]  /*3810*/  DEPBAR.LE SB0, 0x2 ;  /* 0x000080800000791a */ /* 0x000fc80000000000 */
[----:B------:R-:W-:Y:S06]  /*3820*/  BAR.SYNC.DEFER_BLOCKING 0x0 ;  /* 0x0000000000007b1d */ /* 0x000fec0000010000 */
[----:B------:R-:W-:Y:S04]  /*3830*/  LDSM.16.M88.4 R32, [R49] ;  /* 0x000000003120783b */ /* 0x000fe80000000200 */
[----:B------:R-:W2:Y:S04]  /*3840*/  LDSM.16.M88.4 R24, [R48+0x2000] ;  /* 0x002000003018783b */ /* 0x000ea80000000200 */
[----:B------:R-:W3:Y:S04]  /*3850*/  LDSM.16.M88.4 R12, [R48+0x2800] ;  /* 0x00280000300c783b */ /* 0x000ee80000000200 */
[----:B------:R-:W4:Y:S01]  /*3860*/  LDSM.16.M88.4 R20, [R47] ;  /* 0x000000002f14783b */ /* 0x000f220000000200 */
[C---:B--2---:R-:W-:Y:S08]  /*3870*/  IMMA.16832.S8.S8.SAT R36, R32.reuse.ROW, R24.COL, R36 ;  /* 0x0000001820247237 */ /* 0x044ff00000445c24 */
[----:B---3--:R-:W-:Y:S01]  /*3880*/  IMMA.16832.S8.S8.SAT R8, R32.ROW, R12.COL, R8 ;  /* 0x0000000c20087237 */ /* 0x008fe20000445c08 */
[----:B------:R-:W2:Y:S07]  /*3890*/  LDSM.16.M88.4 R32, [R46] ;  /* 0x000000002e20783b */ /* 0x000eae0000000200 */
[C---:B----4-:R-:W-:Y:S08]  /*38a0*/  IMMA.16832.S8.S8.SAT R28, R20.reuse.ROW, R24.COL, R28 ;  /* 0x00000018141c7237 */ /* 0x050ff00000445c1c */
[----:B------:R-:W-:Y:S01]  /*38b0*/  IMMA.16832.S8.S8.SAT R16, R20.ROW, R12.COL, R16 ;  /* 0x0000000c14107237 */ /* 0x000fe20000445c10 */
[----:B------:R-:W3:Y:S04]  /*38c0*/  LDSM.16.M88.4 R20, [R45] ;  /* 0x000000002d14783b */ /* 0x000ee80000000200 */
[----:B------:R-:W-:Y:S03]  /*38d0*/  BAR.SYNC.DEFER_BLOCKING 0x0 ;  /* 0x0000000000007b1d */ /* 0x000fe60000010000 */
[C---:B--2---:R-:W-:Y:S03]  /*38e0*/  IMMA.16832.S8.S8.SAT R36, R32.reuse.ROW, R26.COL, R36 ;  /* 0x0000001a20247237 */ /* 0x044fe60000445c24 */
        /* <DEDUP_REMOVED lines=327> */
[----:B------:R-:W4:Y:S04]  /*4d60*/  LDSM.16.M88.4 R16, [R47] ;  /* 0x000000002f10783b */ /* 0x000f280000000200 */
[----:B------:R-:W1:Y:S01]  /*4d70*/  LDSM.16.M88.4 R32, [R45] ;  /* 0x000000002d20783b */ /* 0x000e620000000200 */
[C---:B--2---:R-:W-:Y:S08]  /*4d80*/  IMMA.16832.S8.S8.SAT R36, R12.reuse.ROW, R20.COL, R36 ;  /* 0x000000140c247237 */ /* 0x044ff00000445c24 */
[----:B---3--:R-:W-:Y:S01]  /*4d90*/  IMMA.16832.S8.S8.SAT R8, R12.ROW, R40.COL, R8 ;  /* 0x000000280c087237 */ /* 0x008fe20000445c08 */
[----:B------:R-:W2:Y:S04]  /*4da0*/  LDSM.16.M88.4 R12, [R46] ;  /* 0x000000002e0c783b */ /* 0x000ea80000000200 */
[----:B------:R-:W-:Y:S03]  /*4db0*/  BAR.SYNC.DEFER_BLOCKING 0x0 ;  /* 0x0000000000007b1d */ /* 0x000fe60000010000 */
[C---:B----4-:R-:W-:Y:S08]  /*4dc0*/  IMMA.16832.S8.S8.SAT R24, R16.reuse.ROW, R20.COL, R24 ;  /* 0x0000001410187237 */ /* 0x050ff00000445c18 */
[----:B------:R-:W-:Y:S01]  /*4dd0*/  IMMA.16832.S8.S8.SAT R28, R16.ROW, R40.COL, R28 ;  /* 0x00000028101c7237 */ /* 0x000fe20000445c1c */
[----:B------:R-:W-:Y:S01]  /*4de0*/  @!PT LDS RZ, [RZ] ;  /* 0x00000000fffff984 */ /* 0x000fe20000000800 */
[----:B------:R-:W-:Y:S01]  /*4df0*/  @!PT LDS RZ, [RZ] ;  /* 0x00000000fffff984 */ /* 0x000fe20000000800 */
[----:B------:R-:W-:Y:S01]  /*4e00*/  @!PT LDS RZ, [RZ] ;  /* 0x00000000fffff984 */ /* 0x000fe20000000800 */
[----:B------:R3:W-:Y:S04]  /*4e10*/  LDGSTS.E.BYPASS.128 [R4], [R52.64+-0x400], !PT ;  /* 0x00000c0034047fae */ /* 0x0007e8000f901c44 */
[----:B------:R-:W0:Y:S04]  /*4e20*/  LDGDEPBAR ;  /* 0x00000000000079af */ /* 0x000e280000000000 */
[----:B------:R3:W-:-:S15]  /*4e30*/  LDGSTS.E.BYPASS.128 [R4+0x2000], [R50.64+-0x400], !PT ;  /* 0x02000c0032047fae */ /* 0x0007de000f901c44 */
[----:B-1----:R-:W-:Y:S01]  /*4e40*/  IMMA.16832.S8.S8.SAT R28, R32.ROW, R42.COL, R28 ;  /* 0x0000002a201c7237 */ /* 0x002fe20000445c1c */
[----:B------:R-:W0:Y:S07]  /*4e50*/  LDGDEPBAR ;  /* 0x00000000000079af */ /* 0x000e2e0000000000 */
[C---:B--2---:R-:W-:Y:S08]  /*4e60*/  IMMA.16832.S8.S8.SAT R36, R12.reuse.ROW, R22.COL, R36 ;  /* 0x000000160c247237 */ /* 0x044ff00000445c24 */
[----:B------:R-:W-:Y:S08]  /*4e70*/  IMMA.16832.S8.S8.SAT R8, R12.ROW, R42.COL, R8 ;  /* 0x0000002a0c087237 */ /* 0x000ff00000445c08 */
[----:B------:R-:W-:Y:S01]  /*4e80*/  IMMA.16832.S8.S8.SAT R20, R32.ROW, R22.COL, R24 ;  /* 0x0000001620147237 */ /* 0x000fe20000445c18 */
[----:B------:R-:W-:-:S04]  /*4e90*/  DEPBAR.LE SB0, 0x2 ;  /* 0x000080800000791a */ /* 0x000fc80000000000 */
[----:B------:R-:W-:Y:S06]  /*4ea0*/  BAR.SYNC.DEFER_BLOCKING 0x0 ;  /* 0x0000000000007b1d */ /* 0x000fec0000010000 */
[----:B------:R-:W-:Y:S04]  /*4eb0*/  LDSM.16.M88.4 R12, [R49+0x1000] ;  /* 0x00100000310c783b */ /* 0x000fe80000000200 */
[----:B------:R-:W1:Y:S04]  /*4ec0*/  LDSM.16.M88.4 R16, [R48+0x3000] ;  /* 0x003000003010783b */ /* 0x000e680000000200 */
[----:B------:R-:W2:Y:S04]  /*4ed0*/  LDSM.16.M88.4 R24, [R48+0x3800] ;  /* 0x003800003018783b */ /* 0x000ea80000000200 */
[----:B------:R-:W4:Y:S04]  /*4ee0*/  LDSM.16.M88.4 R32, [R47+0x1000] ;  /* 0x001000002f20783b */ /* 0x000f280000000200 */
[----:B------:R-:W3:Y:S01]  /*4ef0*/  LDSM.16.M88.4 R40, [R46+0x1000] ;  /* 0x001000002e28783b */ /* 0x000ee20000000200 */
[C---:B-1----:R-:W-:Y:S08]  /*4f00*/  IMMA.16832.S8.S8.SAT R36, R12.reuse.ROW, R16.COL, R36 ;  /* 0x000000100c247237 */ /* 0x042ff00000445c24 */
[----:B--2---:R-:W-:Y:S01]  /*4f10*/  IMMA.16832.S8.S8.SAT R8, R12.ROW, R24.COL, R8 ;  /* 0x000000180c087237 */ /* 0x004fe20000445c08 */
[----:B------:R-:W1:Y:S04]  /*4f20*/  LDSM.16.M88.4 R12, [R45+0x1000] ;  /* 0x001000002d0c783b */ /* 0x000e680000000200 */
[----:B------:R-:W-:Y:S03]  /*4f30*/  BAR.SYNC.DEFER_BLOCKING 0x0 ;  /* 0x0000000000007b1d */ /* 0x000fe60000010000 */
[----:B----4-:R-:W-:Y:S07]  /*4f40*/  IMMA.16832.S8.S8.SAT R20, R32.ROW, R16.COL, R20 ;  /* 0x0000001020147237 */ /* 0x010fee0000445c14 */
[----:B------:R-:W-:Y:S01]  /*4f50*/  LOP3.LUT R16, R0, 0x3fc, RZ, 0xc0, !PT ;  /* 0x000003fc00107812 */ /* 0x000fe200078ec0ff */
[----:B---3--:R-:W-:Y:S01]  /*4f60*/  IMMA.16832.S8.S8.SAT R36, R40.ROW, R18.COL, R36 ;  /* 0x0000001228247237 */ /* 0x008fe20000445c24 */
[----:B------:R-:W-:-:S02]  /*4f70*/  LOP3.LUT R0, R3, 0x3c, R0, 0xf8, !PT ;  /* 0x0000003c03007812 */ /* 0x000fc400078ef800 */
[----:B------:R-:W-:Y:S02]  /*4f80*/  LOP3.LUT R17, R16, 0x400, RZ, 0xfc, !PT ;  /* 0x0000040010117812 */ /* 0x000fe400078efcff */
[----:B------:R-:W-:Y:S02]  /*4f90*/  ISETP.GE.AND P0, PT, R0, 0x3000, PT ;  /* 0x000030000000780c */ /* 0x000fe40003f06270 */
[----:B------:R-:W-:Y:S01]  /*4fa0*/  SHF.R.U32.HI R17, RZ, 0x2, R17 ;  /* 0x00000002ff117819 */ /* 0x000fe20000011611 */
[----:B------:R-:W-:Y:S03]  /*4fb0*/  IMMA.16832.S8.S8.SAT R8, R40.ROW, R26.COL, R8 ;  /* 0x0000001a28087237 */ /* 0x000fe60000445c08 */
[----:B------:R-:W-:Y:S01]  /*4fc0*/  LOP3.LUT R17, R17, 0x1f0, RZ, 0xc0, !PT ;  /* 0x000001f011117812 */ /* 0x000fe200078ec0ff */
[----:B------:R-:W-:Y:S01]  /*4fd0*/  @!PT LDS RZ, [RZ] ;  /* 0x00000000fffff984 */ /* 0x000fe20000000800 */
[----:B------:R-:W-:Y:S01]  /*4fe0*/  @!PT LDS RZ, [RZ] ;  /* 0x00000000fffff984 */ /* 0x000fe20000000800 */
[----:B------:R-:W-:Y:S01]  /*4ff0*/  @!PT LDS RZ, [RZ] ;  /* 0x00000000fffff984 */ /* 0x000fe20000000800 */
[----:B------:R2:W-:Y:S04]  /*5000*/  LDGSTS.E.BYPASS.128 [R4+0x1000], [R52.64+-0x3c0], !PT ;  /* 0x01000c4034047fae */ /* 0x0005e8000f901c44 */
[----:B------:R-:W-:Y:S01]  /*5010*/  IMMA.16832.S8.S8.SAT R28, R32.ROW, R24.COL, R28 ;  /* 0x00000018201c7237 */ /* 0x000fe20000445c1c */
[----:B------:R-:W0:Y:S04]  /*5020*/  LDGDEPBAR ;  /* 0x00000000000079af */ /* 0x000e280000000000 */
[----:B------:R2:W-:Y:S02]  /*5030*/  LDGSTS.E.BYPASS.128 [R4+0x3000], [R50.64+-0x3c0], !PT ;  /* 0x03000c4032047fae */ /* 0x0005e4000f901c44 */
[----:B------:R-:W-:-:S02]  /*5040*/  IMAD R24, R7, 0x4, R6 ;  /* 0x0000000407187824 */ /* 0x000fc400078e0206 */
[----:B------:R-:W0:Y:S01]  /*5050*/  LDGDEPBAR ;  /* 0x00000000000079af */ /* 0x000e220000000000 */
[----:B-1----:R-:W-:Y:S01]  /*5060*/  IMMA.16832.S8.S8.SAT R20, R12.ROW, R18.COL, R20 ;  /* 0x000000120c147237 */ /* 0x002fe20000445c14 */
[----:B--2---:R-:W-:-:S05]  /*5070*/  LOP3.LUT R4, R5, 0x1f0, RZ, 0xc0, !PT ;  /* 0x000001f005047812 */ /* 0x004fca00078ec0ff */
[----:B------:R-:W-:-:S08]  /*5080*/  IMAD R25, R7, 0x4, R4 ;  /* 0x0000000407197824 */ /* 0x000fd000078e0204 */
[----:B------:R-:W-:Y:S07]  /*5090*/  IMMA.16832.S8.S8.SAT R28, R12.ROW, R26.COL, R28 ;  /* 0x0000001a0c1c7237 */ /* 0x000fee0000445c1c */
[----:B------:R-:W-:Y:S01]  /*50a0*/  LOP3.LUT R13, R2, 0xf0, RZ, 0xc0, !PT ;  /* 0x000000f0020d7812 */ /* 0x000fe200078ec0ff */
[----:B------:R-:W-:Y:S01]  /*50b0*/  IMAD R27, R16, 0x4, R17 ;  /* 0x00000004101b7824 */ /* 0x000fe200078e0211 */
[----:B------:R-:W-:-:S04]  /*50c0*/  DEPBAR.LE SB0, 0x0 ;  /* 0x000080000000791a */ /* 0x000fc80000000000 */
[----:B------:R-:W-:Y:S01]  /*50d0*/  BAR.SYNC.DEFER_BLOCKING 0x0 ;  /* 0x0000000000007b1d */ /* 0x000fe20000010000 */
[----:B------:R-:W-:-:S05]  /*50e0*/  IMAD R26, R16, 0x4, R13 ;  /* 0x00000004101a7824 */ /* 0x000fca00078e020d */
[----:B------:R-:W-:Y:S04]  /*50f0*/  STS.64 [R24], R36 ;  /* 0x0000002418007388 */ /* 0x000fe80000000a00 */
[----:B------:R-:W-:Y:S04]  /*5100*/  STS.64 [R25+0x800], R38 ;  /* 0x0008002619007388 */ /* 0x000fe80000000a00 */
[----:B------:R1:W-:Y:S04]  /*5110*/  STS.64 [R24+0x80], R8 ;  /* 0x0000800818007388 */ /* 0x0003e80000000a00 */
[----:B------:R2:W-:Y:S04]  /*5120*/  STS.64 [R25+0x880], R10 ;  /* 0x0008800a19007388 */ /* 0x0005e80000000a00 */
[----:B------:R-:W-:Y:S01]  /*5130*/  BAR.SYNC.DEFER_BLOCKING 0x0 ;  /* 0x0000000000007b1d */ /* 0x000fe20000010000 */
[----:B-1----:R-:W-:-:S04]  /*5140*/  SHF.R.U32.HI R9, RZ, 0x4, R2 ;  /* 0x00000004ff097819 */ /* 0x002fc80000011602 */
[----:B------:R-:W-:-:S04]  /*5150*/  SGXT.U32 R9, R9, 0x4 ;  /* 0x000000040909781a */ /* 0x000fc80000000000 */
[----:B------:R-:W-:-:S04]  /*5160*/  LOP3.LUT R9, R9, R44, RZ, 0xfc, !PT ;  /* 0x0000002c09097212 */ /* 0x000fc800078efcff */
[C---:B------:R-:W-:Y:S01]  /*5170*/  LOP3.LUT R3, R9.reuse, 0x10, RZ, 0xfc, !PT ;  /* 0x0000001009037812 */ /* 0x040fe200078efcff */
[C---:B------:R-:W-:Y:S01]  /*5180*/  IMAD R0, R9.reuse, 0x3000, R0 ;  /* 0x0000300009007824 */ /* 0x040fe200078e0200 */
[C---:B------:R-:W-:Y:S02]  /*5190*/  LOP3.LUT R2, R9.reuse, 0x20, RZ, 0xfc, !PT ;  /* 0x0000002009027812 */ /* 0x040fe400078efcff */
[C---:B------:R-:W-:Y:S02]  /*51a0*/  ISETP.LT.AND P1, PT, R9.reuse, 0x200, !P0 ;  /* 0x000002000900780c */ /* 0x040fe40004721270 */
[----:B------:R-:W-:Y:S01]  /*51b0*/  LOP3.LUT R9, R9, 0x30, RZ, 0xfc, !PT ;  /* 0x0000003009097812 */ /* 0x000fe200078efcff */
[----:B------:R-:W1:Y:S01]  /*51c0*/  LDS.128 R12, [R26] ;  /* 0x000000001a0c7984 */ /* 0x000e620000000c00 */
[----:B------:R-:W-:Y:S02]  /*51d0*/  ISETP.LT.AND P2, PT, R3, 0x200, !P0 ;  /* 0x000002000300780c */ /* 0x000fe40004741270 */
[----:B------:R-:W-:Y:S01]  /*51e0*/  ISETP.LT.AND P3, PT, R2, 0x200, !P0 ;  /* 0x000002000200780c */ /* 0x000fe20004761270 */
[----:B------:R-:W3:Y:S04]  /*51f0*/  LDS.128 R4, [R27+0x1000] ;  /* 0x001000001b047984 */ /* 0x000ee80000000c00 */
[----:B------:R-:W-:Y:S01]  /*5200*/  BAR.SYNC.DEFER_BLOCKING 0x0 ;  /* 0x0000000000007b1d */ /* 0x000fe20000010000 */
[----:B------:R-:W-:-:S02]  /*5210*/  ISETP.LT.AND P0, PT, R9, 0x200, !P0 ;  /* 0x000002000900780c */ /* 0x000fc40004701270 */
[C---:B------:R-:W-:Y:S02]  /*5220*/  IADD3 R8, R0.reuse, 0x30000, RZ ;  /* 0x0003000000087810 */ /* 0x040fe40007ffe0ff */
[----:B--2---:R-:W-:Y:S01]  /*5230*/  IADD3 R10, R0, 0x60000, RZ ;  /* 0x00060000000a7810 */ /* 0x004fe20007ffe0ff */
[----:B------:R2:W-:Y:S04]  /*5240*/  STS.64 [R24], R20 ;  /* 0x0000001418007388 */ /* 0x0005e80000000a00 */
[----:B------:R-:W-:Y:S04]  /*5250*/  STS.64 [R25+0x800], R22 ;  /* 0x0008001619007388 */ /* 0x000fe80000000a00 */
[----:B------:R-:W-:Y:S04]  /*5260*/  STS.64 [R24+0x80], R28 ;  /* 0x0000801c18007388 */ /* 0x000fe80000000a00 */
[----:B------:R-:W-:Y:S01]  /*5270*/  STS.64 [R25+0x880], R30 ;  /* 0x0008801e19007388 */ /* 0x000fe20000000a00 */
[----:B--2---:R-:W-:-:S03]  /*5280*/  IMAD.MOV.U32 R21, RZ, RZ, 0x4 ;  /* 0x00000004ff157424 */ /* 0x004fc600078e00ff */
[----:B------:R-:W-:Y:S01]  /*5290*/  BAR.SYNC.DEFER_BLOCKING 0x0 ;  /* 0x0000000000007b1d */ /* 0x000fe20000010000 */
[----:B------:R-:W-:-:S04]  /*52a0*/  IMAD.WIDE R2, R0, R21, c[0x0][0x170] ;  /* 0x00005c0000027625 */ /* 0x000fc800078e0215 */
[----:B------:R-:W-:-:S04]  /*52b0*/  IMAD.WIDE R8, R8, R21, c[0x0][0x170] ;  /* 0x00005c0008087625 */ /* 0x000fc800078e0215 */
[----:B------:R-:W-:Y:S01]  /*52c0*/  IMAD.WIDE R10, R10, R21, c[0x0][0x170] ;  /* 0x00005c000a0a7625 */ /* 0x000fe200078e0215 */
[----:B------:R-:W2:Y:S04]  /*52d0*/  LDS.128 R16, [R26] ;  /* 0x000000001a107984 */ /* 0x000ea80000000c00 */
[----:B-1----:R1:W-:Y:S04]  /*52e0*/  @P1 STG.E.128 [R2.64], R12 ;  /* 0x0000000c02001986 */ /* 0x0023e8000c101d04 */
[----:B---3--:R1:W-:Y:S04]  /*52f0*/  @P2 STG.E.128 [R8.64], R4 ;  /* 0x0000000408002986 */ /* 0x0083e8000c101d04 */
[----:B--2---:R1:W-:Y:S01]  /*5300*/  @P3 STG.E.128 [R10.64], R16 ;  /* 0x000000100a003986 */ /* 0x0043e2000c101d04 */
[----:B------:R-:W-:Y:S05]  /*5310*/  @!P0 EXIT ;  /* 0x000000000000894d */ /* 0x000fea0003800000 */
[----:B------:R-:W2:Y:S01]  /*5320*/  LDS.128 R24, [R27+0x1000] ;  /* 0x001000001b187984 */ /* 0x000ea20000000c00 */
[----:B-1----:R-:W-:-:S05]  /*5330*/  IADD3 R2, R0, 0x90000, RZ ;  /* 0x0009000000027810 */ /* 0x002fca0007ffe0ff */
[----:B------:R-:W-:-:S05]  /*5340*/  IMAD.WIDE R2, R2, R21, c[0x0][0x170] ;  /* 0x00005c0002027625 */ /* 0x000fca00078e0215 */
[----:B--2---:R-:W-:Y:S01]  /*5350*/  STG.E.128 [R2.64], R24 ;  /* 0x0000001802007986 */ /* 0x004fe2000c101d04 */
[----:B------:R-:W-:Y:S05]  /*5360*/  EXIT ;  /* 0x000000000000794d */ /* 0x000fea0003800000 */
.L_x_0:
[----:B------:R-:W-:-:S00]  /*5370*/  BRA `(.L_x_0) ;  /* 0xfffffff000007947 */ /* 0x000fc0000383ffff */
[----:B------:R-:W-:-:S00]  /*5380*/  NOP ;  /* 0x0000000000007918 */ /* 0x000fc00000000000 */
[----:B------:R-:W-:-:S00]  /*5390*/  NOP ;  /* 0x0000000000007918 */ /* 0x000fc00000000000 */
[----:B------:R-:W-:-:S00]  /*53a0*/  NOP ;  /* 0x0000000000007918 */ /* 0x000fc00000000000 */
[----:B------:R-:W-:-:S00]  /*53b0*/  NOP ;  /* 0x0000000000007918 */ /* 0x000fc00000000000 */
[----:B------:R-:W-:-:S00]  /*53c0*/  NOP ;  /* 0x0000000000007918 */ /* 0x000fc00000000000 */
[----:B------:R-:W-:-:S00]  /*53d0*/  NOP ;  /* 0x0000000000007918 */ /* 0x000fc00000000000 */
[----:B------:R-:W-:-:S00]  /*53e0*/  NOP ;  /* 0x0000000000007918 */ /* 0x000fc00000000000 */
[----:B------:R-:W-:-:S00]  /*53f0*/  NOP ;  /* 0x0000000000007918 */ /* 0x000fc00000000000 */
.L_x_1:


//--------------------- .nv.shared.triton_mm      --------------------------
	.section	.nv.shared.triton_mm,"aw",@nobits
	.sectionflags	@""
	.align	16
